//
// Generated by NVIDIA NVVM Compiler
//
// Compiler Build ID: CL-36424714
// Cuda compilation tools, release 13.0, V13.0.88
// Based on NVVM 20.0.0
//

.version 9.0
.target sm_100
.address_size 64


.entry _Z7collatzxxxPi(
	.param .u64 _Z7collatzxxxPi_param_0,
	.param .u64 _Z7collatzxxxPi_param_1,
	.param .u64 _Z7collatzxxxPi_param_2,
	.param .u64 .ptr .align 1 _Z7collatzxxxPi_param_3
)
{
	.reg .pred 	%p<5>;
	.reg .b32 	%r<9>;
	.reg .b64 	%rd<17>;

	ld.param.u64 	%rd7, [_Z7collatzxxxPi_param_0];
	ld.param.u64 	%rd8, [_Z7collatzxxxPi_param_1];
	ld.param.u64 	%rd9, [_Z7collatzxxxPi_param_2];
	ld.param.u64 	%rd6, [_Z7collatzxxxPi_param_3];
	mov.u32 	%r3, %tid.x;
	cvt.u64.u32 	%rd10, %r3;
	mov.u32 	%r4, %ctaid.x;
	mov.u32 	%r5, %ntid.x;
	mul.wide.u32 	%rd11, %r4, %r5;
	add.s64 	%rd12, %rd11, %rd10;
	mad.lo.s64 	%rd15, %rd9, %rd12, %rd7;
	setp.ge.s64 	%p1, %rd15, %rd8;
	@%p1 bra 	$L__BB0_7;
	mov.b32 	%r8, 1;
$L__BB0_2:
	add.s32 	%r8, %r8, 1;
	and.b64  	%rd13, %rd15, 1;
	setp.eq.b64 	%p2, %rd13, 1;
	not.pred 	%p3, %p2;
	@%p3 bra 	$L__BB0_4;
	mad.lo.s64 	%rd15, %rd15, 3, 1;
	bra.uni 	$L__BB0_5;
$L__BB0_4:
	shr.s64 	%rd15, %rd15, 1;
$L__BB0_5:
	setp.ne.s64 	%p4, %rd15, 1;
	@%p4 bra 	$L__BB0_2;
	cvta.to.global.u64 	%rd14, %rd6;
	atom.global.max.s32 	%r7, [%rd14], %r8;
$L__BB0_7:
	ret;

}


// ===== COMPILED SASS (sm_100) =====

	.target	sm_100

	.elftype	@"ET_EXEC"


//--------------------- .note.nv.tkinfo           --------------------------
	.section	.note.nv.tkinfo,"",@"SHT_NOTE"
	.sectionflags	@"SHF_NOTE_NV_TKINFO"
	.tkinfo
        /*0018*/ 	.word	0x00000002
        /*0030*/ 	.string	""
        /*0030*/ 	.string	"ptxas"
        /*0030*/ 	.string	"Cuda compilation tools, release 13.0, V13.0.88"
        /*0030*/ 	.string	"Build cuda_13.0.r13.0/compiler.36424714_0"
        /*0030*/ 	.string	"-arch sm_100 -m 64 "



//--------------------- .note.nv.cuinfo           --------------------------
	.section	.note.nv.cuinfo,"",@"SHT_NOTE"
	.sectionflags	@"SHF_NOTE_NV_CUINFO"
        /*0018*/ 	.short	0x0002
        /*001a*/ 	.short	0x0064
        /*001c*/ 	.short	0x0082
	.zero		2


//--------------------- .nv.info                  --------------------------
	.section	.nv.info,"",@"SHT_CUDA_INFO"
	.align	4


	//----- nvinfo : EIATTR_REGCOUNT
	.align		4
        /*0000*/ 	.byte	0x04, 0x2f
        /*0002*/ 	.short	(.L_1 - .L_0)
	.align		4
.L_0:
        /*0004*/ 	.word	index@(_Z7collatzxxxPi)
        /*0008*/ 	.word	0x0000000b


	//----- nvinfo : EIATTR_FRAME_SIZE
	.align		4
.L_1:
        /*000c*/ 	.byte	0x04, 0x11
        /*000e*/ 	.short	(.L_3 - .L_2)
	.align		4
.L_2:
        /*0010*/ 	.word	index@(_Z7collatzxxxPi)
        /*0014*/ 	.word	0x00000000


	//----- nvinfo : EIATTR_MIN_STACK_SIZE
	.align		4
.L_3:
        /*0018*/ 	.byte	0x04, 0x12
        /*001a*/ 	.short	(.L_5 - .L_4)
	.align		4
.L_4:
        /*001c*/ 	.word	index@(_Z7collatzxxxPi)
        /*0020*/ 	.word	0x00000000
.L_5:


//--------------------- .nv.compat                --------------------------
	.section	.nv.compat,"",@"SHT_CUDA_COMPAT_INFO"
	.align	4
        /*0000*/ 	.byte	0x02, 0x09, 0x00, 0x00, 0x02, 0x02, 0x01, 0x00, 0x02, 0x05, 0x05, 0x00, 0x03, 0x07, 0x01, 0x01
        /*0010*/ 	.byte	0x02, 0x03, 0x00, 0x00, 0x02, 0x06, 0x01, 0x00, 0x04, 0x0b, 0x08, 0x00, 0x09, 0x00, 0x00, 0x00
        /*0020*/ 	.byte	0x00, 0x00, 0x00, 0x00


//--------------------- .nv.info._Z7collatzxxxPi  --------------------------
	.section	.nv.info._Z7collatzxxxPi,"",@"SHT_CUDA_INFO"
	.sectionflags	@""
	.align	4


	//----- nvinfo : EIATTR_CUDA_API_VERSION
	.align		4
        /*0000*/ 	.byte	0x04, 0x37
        /*0002*/ 	.short	(.L_7 - .L_6)
.L_6:
        /*0004*/ 	.word	0x00000082


	//----- nvinfo : EIATTR_KPARAM_INFO
	.align		4
.L_7:
        /*0008*/ 	.byte	0x04, 0x17
        /*000a*/ 	.short	(.L_9 - .L_8)
.L_8:
        /*000c*/ 	.word	0x00000000
        /*0010*/ 	.short	0x0003
        /*0012*/ 	.short	0x0018
        /*0014*/ 	.byte	0x00, 0xf5, 0x21, 0x00


	//----- nvinfo : EIATTR_KPARAM_INFO
	.align		4
.L_9:
        /*0018*/ 	.byte	0x04, 0x17
        /*001a*/ 	.short	(.L_11 - .L_10)
.L_10:
        /*001c*/ 	.word	0x00000000
        /*0020*/ 	.short	0x0002
        /*0022*/ 	.short	0x0010
        /*0024*/ 	.byte	0x00, 0xf0, 0x21, 0x00


	//----- nvinfo : EIATTR_KPARAM_INFO
	.align		4
.L_11:
        /*0028*/ 	.byte	0x04, 0x17
        /*002a*/ 	.short	(.L_13 - .L_12)
.L_12:
        /*002c*/ 	.word	0x00000000
        /*0030*/ 	.short	0x0001
        /*0032*/ 	.short	0x0008
        /*0034*/ 	.byte	0x00, 0xf0, 0x21, 0x00


	//----- nvinfo : EIATTR_KPARAM_INFO
	.align		4
.L_13:
        /*0038*/ 	.byte	0x04, 0x17
        /*003a*/ 	.short	(.L_15 - .L_14)
.L_14:
        /*003c*/ 	.word	0x00000000
        /*0040*/ 	.short	0x0000
        /*0042*/ 	.short	0x0000
        /*0044*/ 	.byte	0x00, 0xf0, 0x21, 0x00


	//----- nvinfo : EIATTR_SPARSE_MMA_MASK
	.align		4
.L_15:
        /*0048*/ 	.byte	0x03, 0x50
        /*004a*/ 	.short	0x0000


	//----- nvinfo : EIATTR_MAXREG_COUNT
	.align		4
        /*004c*/ 	.byte	0x03, 0x1b
        /*004e*/ 	.short	0x00ff


	//----- nvinfo : EIATTR_MERCURY_ISA_VERSION
	.align		4
        /*0050*/ 	.byte	0x03, 0x5f
        /*0052*/ 	.short	0x0101


	//----- nvinfo : EIATTR_INT_WARP_WIDE_INSTR_OFFSETS
	.align		4
        /*0054*/ 	.byte	0x04, 0x31
        /*0056*/ 	.short	(.L_17 - .L_16)


	//   ....[0]....
.L_16:
        /*0058*/ 	.word	0x00000270


	//   ....[1]....
        /*005c*/ 	.word	0x00000280


	//----- nvinfo : EIATTR_VRC_CTA_INIT_COUNT
	.align		4
.L_17:
        /*0060*/ 	.byte	0x02, 0x4a
	.zero		1
	.zero		1


	//----- nvinfo : EIATTR_EXIT_INSTR_OFFSETS
	.align		4
        /*0064*/ 	.byte	0x04, 0x1c
        /*0066*/ 	.short	(.L_19 - .L_18)


	//   ....[0]....
.L_18:
        /*0068*/ 	.word	0x000000f0


	//   ....[1]....
        /*006c*/ 	.word	0x000002d0


	//----- nvinfo : EIATTR_CRS_STACK_SIZE
	.align		4
.L_19:
        /*0070*/ 	.byte	0x04, 0x1e
        /*0072*/ 	.short	(.L_21 - .L_20)
.L_20:
        /*0074*/ 	.word	0x00000000


	//----- nvinfo : EIATTR_CBANK_PARAM_SIZE
	.align		4
.L_21:
        /*0078*/ 	.byte	0x03, 0x19
        /*007a*/ 	.short	0x0020


	//----- nvinfo : EIATTR_PARAM_CBANK
	.align		4
        /*007c*/ 	.byte	0x04, 0x0a
        /*007e*/ 	.short	(.L_23 - .L_22)
	.align		4
.L_22:
        /*0080*/ 	.word	index@(.nv.constant0._Z7collatzxxxPi)
        /*0084*/ 	.short	0x0380
        /*0086*/ 	.short	0x0020


	//----- nvinfo : EIATTR_SW_WAR
	.align		4
.L_23:
        /*0088*/ 	.byte	0x04, 0x36
        /*008a*/ 	.short	(.L_25 - .L_24)
.L_24:
        /*008c*/ 	.word	0x00000008
.L_25:


//--------------------- .nv.callgraph             --------------------------
	.section	.nv.callgraph,"",@"SHT_CUDA_CALLGRAPH"
	.align	4
	.sectionentsize	8
	.align		4
        /*0000*/ 	.word	0x00000000
	.align		4
        /*0004*/ 	.word	0xffffffff
	.align		4
        /*0008*/ 	.word	0x00000000
	.align		4
        /*000c*/ 	.word	0xfffffffe
	.align		4
        /*0010*/ 	.word	0x00000000
	.align		4
        /*0014*/ 	.word	0xfffffffd
	.align		4
        /*0018*/ 	.word	0x00000000
	.align		4
        /*001c*/ 	.word	0xfffffffc


//--------------------- .text._Z7collatzxxxPi     --------------------------
	.section	.text._Z7collatzxxxPi,"ax",@progbits
	.align	128
.text._Z7collatzxxxPi:
        .type           _Z7collatzxxxPi,@function
        .size           _Z7collatzxxxPi,(.L_x_3 - _Z7collatzxxxPi)
        .other          _Z7collatzxxxPi,@"STO_CUDA_ENTRY STV_DEFAULT"
_Z7collatzxxxPi:
[----:B------:R-:W-:Y:S01]  /*0000*/  LDC R1, c[0x0][0x37c] ;  /* 0x0000df00ff017b82 */ /* 0x000fe20000000800 */
[----:B------:R-:W0:Y:S07]  /*0010*/  S2R R2, SR_TID.X ;  /* 0x0000000000027919 */ /* 0x000e2e0000002100 */
[----:B------:R-:W0:Y:S01]  /*0020*/  S2UR UR4, SR_CTAID.X ;  /* 0x00000000000479c3 */ /* 0x000e220000002500 */
[----:B------:R-:W1:Y:S01]  /*0030*/  LDCU.64 UR6, c[0x0][0x390] ;  /* 0x00007200ff0677ac */ /* 0x000e620008000a00 */
[----:B------:R-:W-:Y:S01]  /*0040*/  IMAD.MOV.U32 R3, RZ, RZ, RZ ;  /* 0x000000ffff037224 */ /* 0x000fe200078e00ff */
[----:B------:R-:W2:Y:S05]  /*0050*/  LDCU.64 UR8, c[0x0][0x388] ;  /* 0x00007100ff0877ac */ /* 0x000eaa0008000a00 */
[----:B------:R-:W0:Y:S08]  /*0060*/  LDC R7, c[0x0][0x360] ;  /* 0x0000d800ff077b82 */ /* 0x000e300000000800 */
[----:B------:R-:W3:Y:S01]  /*0070*/  LDC.64 R4, c[0x0][0x380] ;  /* 0x0000e000ff047b82 */ /* 0x000ee20000000a00 */
[----:B0-----:R-:W-:-:S04]  /*0080*/  IMAD.WIDE.U32 R2, R7, UR4, R2 ;  /* 0x0000000407027c25 */ /* 0x001fc8000f8e0002 */
[----:B-1----:R-:W-:Y:S02]  /*0090*/  IMAD R3, R3, UR6, RZ ;  /* 0x0000000603037c24 */ /* 0x002fe4000f8e02ff */
[----:B---3--:R-:W-:-:S04]  /*00a0*/  IMAD.WIDE.U32 R4, R2, UR6, R4 ;  /* 0x0000000602047c25 */ /* 0x008fc8000f8e0004 */
[----:B------:R-:W-:Y:S01]  /*00b0*/  IMAD R3, R2, UR7, R3 ;  /* 0x0000000702037c24 */ /* 0x000fe2000f8e0203 */
[----:B--2---:R-:W-:-:S03]  /*00c0*/  ISETP.GE.U32.AND P0, PT, R4, UR8, PT ;  /* 0x0000000804007c0c */ /* 0x004fc6000bf06070 */
[----:B------:R-:W-:-:S05]  /*00d0*/  IMAD.IADD R0, R5, 0x1, R3 ;  /* 0x0000000105007824 */ /* 0x000fca00078e0203 */
[----:B------:R-:W-:-:S13]  /*00e0*/  ISETP.GE.AND.EX P0, PT, R0, UR9, PT, P0 ;  /* 0x0000000900007c0c */ /* 0x000fda000bf06300 */
[----:B------:R-:W-:Y:S05]  /*00f0*/  @P0 EXIT ;  /* 0x000000000000094d */ /* 0x000fea0003800000 */
[----:B------:R-:W-:Y:S01]  /*0100*/  HFMA2 R8, -RZ, RZ, 0, 5.9604644775390625e-08 ;  /* 0x00000001ff087431 */ /* 0x000fe200000001ff */
[----:B------:R-:W-:Y:S01]  /*0110*/  BSSY.RECONVERGENT B0, `(.L_x_0) ;  /* 0x0000013000007945 */ /* 0x000fe20003800200 */
[----:B------:R-:W0:Y:S05]  /*0120*/  LDCU.64 UR6, c[0x0][0x358] ;  /* 0x00006b00ff0677ac */ /* 0x000e2a0008000a00 */
.L_x_1:
[----:B------:R-:W-:Y:S01]  /*0130*/  LOP3.LUT R2, R4, 0x1, RZ, 0xc0, !PT ;  /* 0x0000000104027812 */ /* 0x000fe200078ec0ff */
[----:B------:R-:W-:Y:S01]  /*0140*/  IMAD.MOV.U32 R7, RZ, RZ, R0 ;  /* 0x000000ffff077224 */ /* 0x000fe200078e0000 */
[----:B------:R-:W-:Y:S01]  /*0150*/  MOV R6, R4 ;  /* 0x0000000400067202 */ /* 0x000fe20000000f00 */
[----:B------:R-:W-:Y:S01]  /*0160*/  VIADD R8, R8, 0x1 ;  /* 0x0000000108087836 */ /* 0x000fe20000000000 */
[----:B------:R-:W-:-:S04]  /*0170*/  ISETP.NE.U32.AND P0, PT, R2, 0x1, PT ;  /* 0x000000010200780c */ /* 0x000fc80003f05070 */
[----:B------:R-:W-:-:S13]  /*0180*/  ISETP.NE.U32.AND.EX P0, PT, RZ, RZ, PT, P0 ;  /* 0x000000ffff00720c */ /* 0x000fda0003f05100 */
[----:B------:R-:W-:Y:S02]  /*0190*/  @!P0 IMAD.MOV.U32 R2, RZ, RZ, 0x1 ;  /* 0x00000001ff028424 */ /* 0x000fe400078e00ff */
[----:B------:R-:W-:Y:S02]  /*01a0*/  @!P0 IMAD.MOV.U32 R3, RZ, RZ, 0x0 ;  /* 0x00000000ff038424 */ /* 0x000fe400078e00ff */
[----:B------:R-:W-:Y:S02]  /*01b0*/  @!P0 IMAD R5, R0, 0x3, RZ ;  /* 0x0000000300058824 */ /* 0x000fe400078e02ff */
[----:B------:R-:W-:-:S04]  /*01c0*/  @!P0 IMAD.WIDE.U32 R2, R4, 0x3, R2 ;  /* 0x0000000304028825 */ /* 0x000fc800078e0002 */
[----:B------:R-:W-:Y:S01]  /*01d0*/  @!P0 IMAD.MOV.U32 R4, RZ, RZ, R2 ;  /* 0x000000ffff048224 */ /* 0x000fe200078e0002 */
[--C-:B------:R-:W-:Y:S02]  /*01e0*/  @P0 SHF.R.S64 R4, R6, 0x1, R7.reuse ;  /* 0x0000000106040819 */ /* 0x100fe40000001007 */
[----:B------:R-:W-:Y:S02]  /*01f0*/  @!P0 IADD3 R0, PT, PT, R3, R5, RZ ;  /* 0x0000000503008210 */ /* 0x000fe40007ffe0ff */
[----:B------:R-:W-:Y:S02]  /*0200*/  @P0 SHF.R.S32.HI R0, RZ, 0x1, R7 ;  /* 0x00000001ff000819 */ /* 0x000fe40000011407 */
[----:B------:R-:W-:-:S04]  /*0210*/  ISETP.NE.U32.AND P0, PT, R4, 0x1, PT ;  /* 0x000000010400780c */ /* 0x000fc80003f05070 */
[----:B------:R-:W-:-:S13]  /*0220*/  ISETP.NE.AND.EX P0, PT, R0, RZ, PT, P0 ;  /* 0x000000ff0000720c */ /* 0x000fda0003f05300 */
[----:B------:R-:W-:Y:S05]  /*0230*/  @P0 BRA `(.L_x_1) ;  /* 0xfffffffc00bc0947 */ /* 0x000fea000383ffff */
[----:B0-----:R-:W-:Y:S05]  /*0240*/  BSYNC.RECONVERGENT B0 ;  /* 0x0000000000007941 */ /* 0x001fea0003800200 */
.L_x_0:
[----:B------:R-:W0:Y:S01]  /*0250*/  S2R R0, SR_LANEID ;  /* 0x0000000000007919 */ /* 0x000e220000000000 */
[----:B------:R-:W1:Y:S01]  /*0260*/  LDC.64 R2, c[0x0][0x398] ;  /* 0x0000e600ff027b82 */ /* 0x000e620000000a00 */
[----:B------:R-:W-:Y:S01]  /*0270*/  VOTEU.ANY UR4, UPT, PT ;  /* 0x0000000000047886 */ /* 0x000fe200038e0100 */
[----:B------:R-:W-:Y:S01]  /*0280*/  CREDUX.MAX.S32 UR5, R8 ;  /* 0x00000000080572cc */ /* 0x000fe20000000200 */
[----:B------:R-:W-:-:S12]  /*0290*/  UFLO.U32 UR4, UR4 ;  /* 0x00000004000472bd */ /* 0x000fd800080e0000 */
[----:B------:R-:W-:Y:S02]  /*02a0*/  MOV R5, UR5 ;  /* 0x0000000500057c02 */ /* 0x000fe40008000f00 */
[----:B0-----:R-:W-:-:S13]  /*02b0*/  ISETP.EQ.U32.AND P0, PT, R0, UR4, PT ;  /* 0x0000000400007c0c */ /* 0x001fda000bf02070 */
[----:B-1----:R-:W-:Y:S01]  /*02c0*/  @P0 REDG.E.MAX.S32.STRONG.GPU desc[UR6][R2.64], R5 ;  /* 0x000000050200098e */ /* 0x002fe2000d12e306 */
[----:B------:R-:W-:Y:S05]  /*02d0*/  EXIT ;  /* 0x000000000000794d */ /* 0x000fea0003800000 */
.L_x_2:
[----:B------:R-:W-:-:S00]  /*02e0*/  BRA `(.L_x_2) ;  /* 0xfffffffc00fc7947 */ /* 0x000fc0000383ffff */
[----:B------:R-:W-:-:S00]  /*02f0*/  NOP ;  /* 0x0000000000007918 */ /* 0x000fc00000000000 */
        /* <DEDUP_REMOVED lines=8> */
.L_x_3:


//--------------------- .nv.shared.reserved.0     --------------------------
	.section	.nv.shared.reserved.0,"aw",@nobits
	.weak		__nv_reservedSMEM_offset_0_alias
	.size		__nv_reservedSMEM_offset_0_alias, 0, 64
	.other		__nv_reservedSMEM_offset_0_alias,@"STO_CUDA_RESERVED_SHARED STV_DEFAULT"
__nv_reservedSMEM_offset_0_alias:
	.zero		0
	.zero		64


//--------------------- .nv.constant0._Z7collatzxxxPi --------------------------
	.section	.nv.constant0._Z7collatzxxxPi,"a",@progbits
	.sectionflags	@""
	.align	4
.nv.constant0._Z7collatzxxxPi:
	.zero		928


//--------------------- SYMBOLS --------------------------

	.type		.nv.reservedSmem.offset0,@object
	.size		.nv.reservedSmem.offset0,0x4
